	.headerflags	@"EF_CUDA_TEXMODE_UNIFIED EF_CUDA_64BIT_ADDRESS EF_CUDA_SM86 EF_CUDA_VIRTUAL_SM(EF_CUDA_SM86)"
	.elftype	@"ET_EXEC"


//--------------------- .nv.info                  --------------------------
	.section	.nv.info,"",@"SHT_CUDA_INFO"
	.align	4


	//----- nvinfo : EIATTR_REGCOUNT
	.align		4
        /*0000*/ 	.byte	0x04, 0x2f
        /*0002*/ 	.short	(.L_1 - .L_0)
	.align		4
.L_0:
        /*0004*/ 	.word	index@(triton_poi_fused_add_mul_18)
        /*0008*/ 	.word	0x0000001e


	//----- nvinfo : EIATTR_MIN_STACK_SIZE
	.align		4
.L_1:
        /*000c*/ 	.byte	0x04, 0x12
        /*000e*/ 	.short	(.L_3 - .L_2)
	.align		4
.L_2:
        /*0010*/ 	.word	index@(triton_poi_fused_add_mul_18)
        /*0014*/ 	.word	0x00000000


	//----- nvinfo : EIATTR_FRAME_SIZE
	.align		4
.L_3:
        /*0018*/ 	.byte	0x04, 0x11
        /*001a*/ 	.short	(.L_5 - .L_4)
	.align		4
.L_4:
        /*001c*/ 	.word	index@(triton_poi_fused_add_mul_18)
        /*0020*/ 	.word	0x00000000


	//----- nvinfo : EIATTR_MIN_STACK_SIZE
	.align		4
.L_5:
        /*0024*/ 	.byte	0x04, 0x12
        /*0026*/ 	.short	(.L_7 - .L_6)
	.align		4
.L_6:
        /*0028*/ 	.word	index@(triton_poi_fused_add_mul_18)
        /*002c*/ 	.word	0x00000000
.L_7:


//--------------------- .nv.info.triton_poi_fused_add_mul_18 --------------------------
	.section	.nv.info.triton_poi_fused_add_mul_18,"",@"SHT_CUDA_INFO"
	.sectionflags	@""
	.align	4


	//----- nvinfo : EIATTR_CUDA_API_VERSION
	.align		4
        /*0000*/ 	.byte	0x04, 0x37
        /*0002*/ 	.short	(.L_9 - .L_8)
.L_8:
        /*0004*/ 	.word	0x0000007c


	//----- nvinfo : EIATTR_SW2861232_WAR
	.align		4
.L_9:
        /*0008*/ 	.byte	0x01, 0x35
	.zero		2


	//----- nvinfo : EIATTR_PARAM_CBANK
	.align		4
        /*000c*/ 	.byte	0x04, 0x0a
        /*000e*/ 	.short	(.L_11 - .L_10)
	.align		4
.L_10:
        /*0010*/ 	.word	index@(.nv.constant0.triton_poi_fused_add_mul_18)
        /*0014*/ 	.short	0x0160
        /*0016*/ 	.short	0x0050


	//----- nvinfo : EIATTR_CBANK_PARAM_SIZE
	.align		4
.L_11:
        /*0018*/ 	.byte	0x03, 0x19
        /*001a*/ 	.short	0x0050


	//----- nvinfo : EIATTR_KPARAM_INFO
	.align		4
        /*001c*/ 	.byte	0x04, 0x17
        /*001e*/ 	.short	(.L_13 - .L_12)
.L_12:
        /*0020*/ 	.word	0x00000000
        /*0024*/ 	.short	0x0009
        /*0026*/ 	.short	0x0048
        /*0028*/ 	.byte	0x00, 0xf4, 0x21, 0x00


	//----- nvinfo : EIATTR_KPARAM_INFO
	.align		4
.L_13:
        /*002c*/ 	.byte	0x04, 0x17
        /*002e*/ 	.short	(.L_15 - .L_14)
.L_14:
        /*0030*/ 	.word	0x00000000
        /*0034*/ 	.short	0x0008
        /*0036*/ 	.short	0x0040
        /*0038*/ 	.byte	0x00, 0xf0, 0x11, 0x00


	//----- nvinfo : EIATTR_KPARAM_INFO
	.align		4
.L_15:
        /*003c*/ 	.byte	0x04, 0x17
        /*003e*/ 	.short	(.L_17 - .L_16)
.L_16:
        /*0040*/ 	.word	0x00000000
        /*0044*/ 	.short	0x0007
        /*0046*/ 	.short	0x0038
        /*0048*/ 	.byte	0x00, 0xf4, 0x21, 0x00


	//----- nvinfo : EIATTR_KPARAM_INFO
	.align		4
.L_17:
        /*004c*/ 	.byte	0x04, 0x17
        /*004e*/ 	.short	(.L_19 - .L_18)
.L_18:
        /*0050*/ 	.word	0x00000000
        /*0054*/ 	.short	0x0006
        /*0056*/ 	.short	0x0030
        /*0058*/ 	.byte	0x00, 0xf4, 0x21, 0x00


	//----- nvinfo : EIATTR_KPARAM_INFO
	.align		4
.L_19:
        /*005c*/ 	.byte	0x04, 0x17
        /*005e*/ 	.short	(.L_21 - .L_20)
.L_20:
        /*0060*/ 	.word	0x00000000
        /*0064*/ 	.short	0x0005
        /*0066*/ 	.short	0x0028
        /*0068*/ 	.byte	0x00, 0xf4, 0x21, 0x00


	//----- nvinfo : EIATTR_KPARAM_INFO
	.align		4
.L_21:
        /*006c*/ 	.byte	0x04, 0x17
        /*006e*/ 	.short	(.L_23 - .L_22)
.L_22:
        /*0070*/ 	.word	0x00000000
        /*0074*/ 	.short	0x0004
        /*0076*/ 	.short	0x0020
        /*0078*/ 	.byte	0x00, 0xf4, 0x21, 0x00


	//----- nvinfo : EIATTR_KPARAM_INFO
	.align		4
.L_23:
        /*007c*/ 	.byte	0x04, 0x17
        /*007e*/ 	.short	(.L_25 - .L_24)
.L_24:
        /*0080*/ 	.word	0x00000000
        /*0084*/ 	.short	0x0003
        /*0086*/ 	.short	0x0018
        /*0088*/ 	.byte	0x00, 0xf4, 0x21, 0x00


	//----- nvinfo : EIATTR_KPARAM_INFO
	.align		4
.L_25:
        /*008c*/ 	.byte	0x04, 0x17
        /*008e*/ 	.short	(.L_27 - .L_26)
.L_26:
        /*0090*/ 	.word	0x00000000
        /*0094*/ 	.short	0x0002
        /*0096*/ 	.short	0x0010
        /*0098*/ 	.byte	0x00, 0xf4, 0x21, 0x00


	//----- nvinfo : EIATTR_KPARAM_INFO
	.align		4
.L_27:
        /*009c*/ 	.byte	0x04, 0x17
        /*009e*/ 	.short	(.L_29 - .L_28)
.L_28:
        /*00a0*/ 	.word	0x00000000
        /*00a4*/ 	.short	0x0001
        /*00a6*/ 	.short	0x0008
        /*00a8*/ 	.byte	0x00, 0xf4, 0x21, 0x00


	//----- nvinfo : EIATTR_KPARAM_INFO
	.align		4
.L_29:
        /*00ac*/ 	.byte	0x04, 0x17
        /*00ae*/ 	.short	(.L_31 - .L_30)
.L_30:
        /*00b0*/ 	.word	0x00000000
        /*00b4*/ 	.short	0x0000
        /*00b6*/ 	.short	0x0000
        /*00b8*/ 	.byte	0x00, 0xf4, 0x21, 0x00


	//----- nvinfo : EIATTR_MAXREG_COUNT
	.align		4
.L_31:
        /*00bc*/ 	.byte	0x03, 0x1b
        /*00be*/ 	.short	0x00ff


	//----- nvinfo : EIATTR_EXIT_INSTR_OFFSETS
	.align		4
        /*00c0*/ 	.byte	0x04, 0x1c
        /*00c2*/ 	.short	(.L_33 - .L_32)


	//   ....[0]....
.L_32:
        /*00c4*/ 	.word	0x000006c0


	//----- nvinfo : EIATTR_REQNTID
	.align		4
.L_33:
        /*00c8*/ 	.byte	0x04, 0x10
        /*00ca*/ 	.short	(.L_35 - .L_34)
.L_34:
        /*00cc*/ 	.word	0x00000100
        /*00d0*/ 	.word	0x00000001
        /*00d4*/ 	.word	0x00000001
.L_35:


//--------------------- .nv.callgraph             --------------------------
	.section	.nv.callgraph,"",@"SHT_CUDA_CALLGRAPH"
	.align	4
	.sectionentsize	8
	.align		4
        /*0000*/ 	.word	0x00000000
	.align		4
        /*0004*/ 	.word	0xffffffff
	.align		4
        /*0008*/ 	.word	0x00000000
	.align		4
        /*000c*/ 	.word	0xfffffffe
	.align		4
        /*0010*/ 	.word	0x00000000
	.align		4
        /*0014*/ 	.word	0xfffffffd
	.align		4
        /*0018*/ 	.word	0x00000000
	.align		4
        /*001c*/ 	.word	0xfffffffc


//--------------------- .nv.rel.action            --------------------------
	.section	.nv.rel.action,"",@"SHT_CUDA_RELOCINFO"
	.align	8
	.sectionentsize	8
        /*0000*/ 	.byte	0x73, 0x00, 0x00, 0x00, 0x00, 0x00, 0x00, 0x00, 0x00, 0x00, 0x00, 0x11, 0x25, 0x00, 0x05, 0x36


//--------------------- .nv.constant0.triton_poi_fused_add_mul_18 --------------------------
	.section	.nv.constant0.triton_poi_fused_add_mul_18,"a",@progbits
	.sectionflags	@""
	.align	4
.nv.constant0.triton_poi_fused_add_mul_18:
	.zero		432


//--------------------- .text.triton_poi_fused_add_mul_18 --------------------------
	.section	.text.triton_poi_fused_add_mul_18,"ax",@progbits
	.sectioninfo	@"SHI_REGISTERS=30"
	.align	128
        .global         triton_poi_fused_add_mul_18
        .type           triton_poi_fused_add_mul_18,@function
        .size           triton_poi_fused_add_mul_18,(.L_x_1 - triton_poi_fused_add_mul_18)
        .other          triton_poi_fused_add_mul_18,@"STO_CUDA_ENTRY STV_DEFAULT"
triton_poi_fused_add_mul_18:
.text.triton_poi_fused_add_mul_18:
[----:B------:R-:W-:Y:S02]  /*0000*/  IMAD.MOV.U32 R1, RZ, RZ, c[0x0][0x28] ;  /* 0x00000a00ff017624 */ /* 0x000fe400078e00ff */
[----:B------:R-:W0:Y:S01]  /*0010*/  S2R R0, SR_TID.X ;  /* 0x0000000000007919 */ /* 0x000e220000002100 */
[----:B------:R-:W-:Y:S01]  /*0020*/  IMAD.MOV.U32 R17, RZ, RZ, 0x2 ;  /* 0x00000002ff117424 */ /* 0x000fe200078e00ff */
[----:B------:R-:W-:Y:S02]  /*0030*/  ULDC.64 UR4, c[0x0][0x118] ;  /* 0x0000460000047ab9 */ /* 0x000fe40000000a00 */
[----:B------:R-:W1:Y:S01]  /*0040*/  S2R R3, SR_CTAID.X ;  /* 0x0000000000037919 */ /* 0x000e620000002500 */
[----:B0-----:R-:W-:-:S05]  /*0050*/  IMAD.SHL.U32 R0, R0, 0x4, RZ ;  /* 0x0000000400007824 */ /* 0x001fca00078e00ff */
[----:B------:R-:W-:-:S04]  /*0060*/  LOP3.LUT R0, R0, 0x3fc, RZ, 0xc0, !PT ;  /* 0x000003fc00007812 */ /* 0x000fc800078ec0ff */
[----:B-1----:R-:W-:-:S05]  /*0070*/  LEA R16, R3, R0, 0xa ;  /* 0x0000000003107211 */ /* 0x002fca00078e50ff */
[----:B------:R-:W-:-:S05]  /*0080*/  IMAD.HI R0, R16, 0x2aaaaaab, RZ ;  /* 0x2aaaaaab10007827 */ /* 0x000fca00078e02ff */
[----:B------:R-:W-:-:S04]  /*0090*/  SHF.R.U32.HI R3, RZ, 0x1f, R0 ;  /* 0x0000001fff037819 */ /* 0x000fc80000011600 */
[----:B------:R-:W-:-:S05]  /*00a0*/  LEA.HI.SX32 R4, R0, R3, 0x17 ;  /* 0x0000000300047211 */ /* 0x000fca00078fbaff */
[----:B------:R-:W-:-:S05]  /*00b0*/  IMAD.WIDE R2, R4, R17, c[0x0][0x180] ;  /* 0x0000600004027625 */ /* 0x000fca00078e0211 */
[----:B------:R0:W2:Y:S01]  /*00c0*/  LDG.E.EL.U16 R0, [R2.64] ;  /* 0x0000000402007981 */ /* 0x0000a2000c2e1500 */
[----:B------:R-:W-:-:S06]  /*00d0*/  IMAD.WIDE R20, R4, R17, c[0x0][0x188] ;  /* 0x0000620004147625 */ /* 0x000fcc00078e0211 */
[----:B------:R1:W3:Y:S01]  /*00e0*/  LDG.E.EL.U16 R20, [R20.64] ;  /* 0x0000000414147981 */ /* 0x0002e2000c2e1500 */
[----:B------:R-:W-:Y:S02]  /*00f0*/  IMAD R12, R4, -0xc00, R16 ;  /* 0xfffff400040c7824 */ /* 0x000fe400078e0210 */
[----:B------:R-:W-:-:S03]  /*0100*/  IMAD.MOV.U32 R9, RZ, RZ, 0x4 ;  /* 0x00000004ff097424 */ /* 0x000fc600078e00ff */
[----:B------:R-:W-:-:S05]  /*0110*/  IADD3 R4, R12, 0x3c00, RZ ;  /* 0x00003c000c047810 */ /* 0x000fca0007ffe0ff */
[----:B------:R-:W-:-:S04]  /*0120*/  IMAD.WIDE.U32 R14, R4, R17, c[0x0][0x170] ;  /* 0x00005c00040e7625 */ /* 0x000fc800078e0011 */
[-C--:B------:R-:W-:Y:S02]  /*0130*/  IMAD.WIDE.U32 R4, R4, R9.reuse, c[0x0][0x168] ;  /* 0x00005a0004047625 */ /* 0x080fe400078e0009 */
[----:B------:R-:W4:Y:S02]  /*0140*/  LDG.E.EL.64 R14, [R14.64] ;  /* 0x000000040e0e7981 */ /* 0x000f24000c2e1b00 */
[----:B------:R-:W-:Y:S02]  /*0150*/  IMAD.WIDE R8, R16, R9, c[0x0][0x178] ;  /* 0x00005e0010087625 */ /* 0x000fe400078e0209 */
[----:B------:R-:W5:Y:S02]  /*0160*/  LDG.E.EL.128 R4, [R4.64] ;  /* 0x0000000404047981 */ /* 0x000f64000c2e1d00 */
[CC--:B0-----:R-:W-:Y:S02]  /*0170*/  IMAD.WIDE R2, R12.reuse, R17.reuse, c[0x0][0x190] ;  /* 0x000064000c027625 */ /* 0x0c1fe400078e0211 */
[----:B------:R-:W5:Y:S02]  /*0180*/  LDG.E.128 R8, [R8.64] ;  /* 0x0000000408087981 */ /* 0x000f64000c1e1d00 */
[----:B------:R-:W-:-:S02]  /*0190*/  IMAD.WIDE R12, R12, R17, c[0x0][0x198] ;  /* 0x000066000c0c7625 */ /* 0x000fc400078e0211 */
[----:B------:R-:W5:Y:S04]  /*01a0*/  LDG.E.EL.64 R2, [R2.64] ;  /* 0x0000000402027981 */ /* 0x000f68000c2e1b00 */
[----:B------:R-:W5:Y:S01]  /*01b0*/  LDG.E.EL.64 R12, [R12.64] ;  /* 0x000000040c0c7981 */ /* 0x000f62000c2e1b00 */
[----:B------:R-:W-:-:S05]  /*01c0*/  IMAD.WIDE R16, R16, R17, c[0x0][0x160] ;  /* 0x0000580010107625 */ /* 0x000fca00078e0211 */
[----:B------:R-:W5:Y:S01]  /*01d0*/  LDG.E.64 R18, [R16.64] ;  /* 0x0000000410127981 */ /* 0x000f62000c1e1b00 */
[C---:B--2---:R-:W-:Y:S01]  /*01e0*/  SHF.L.U32 R22, R0.reuse, 0x10, RZ ;  /* 0x0000001000167819 */ /* 0x044fe200000006ff */
[----:B-1----:R-:W-:-:S03]  /*01f0*/  IMAD.U32 R21, R0, 0x10000, RZ ;  /* 0x0001000000157824 */ /* 0x002fc600078e00ff */
[----:B------:R-:W-:Y:S02]  /*0200*/  FSETP.GE.AND P1, PT, R22, RZ, PT ;  /* 0x000000ff1600720b */ /* 0x000fe40003f26000 */
[----:B------:R-:W-:Y:S01]  /*0210*/  FSETP.GE.AND P0, PT, R21, RZ, PT ;  /* 0x000000ff1500720b */ /* 0x000fe20003f06000 */
[----:B---3--:R-:W-:Y:S01]  /*0220*/  IMAD.U32 R22, R20, 0x10000, RZ ;  /* 0x0001000014167824 */ /* 0x008fe200078e00ff */
[C---:B------:R-:W-:Y:S02]  /*0230*/  SEL R21, R0.reuse, RZ, !P1 ;  /* 0x000000ff00157207 */ /* 0x040fe40004800000 */
[----:B------:R-:W-:Y:S02]  /*0240*/  SEL R0, R0, RZ, !P0 ;  /* 0x000000ff00007207 */ /* 0x000fe40004000000 */
[----:B------:R-:W-:Y:S02]  /*0250*/  SHF.L.U32 R21, R21, 0x10, RZ ;  /* 0x0000001015157819 */ /* 0x000fe400000006ff */
[----:B------:R-:W-:Y:S01]  /*0260*/  FSETP.GTU.AND P0, PT, R22, RZ, PT ;  /* 0x000000ff1600720b */ /* 0x000fe20003f0c000 */
[----:B------:R-:W-:Y:S01]  /*0270*/  IMAD.U32 R0, R0, 0x10000, RZ ;  /* 0x0001000000007824 */ /* 0x000fe200078e00ff */
[----:B------:R-:W-:Y:S01]  /*0280*/  FSETP.GTU.AND P2, PT, R22, RZ, PT ;  /* 0x000000ff1600720b */ /* 0x000fe20003f4c000 */
[----:B------:R-:W-:Y:S01]  /*0290*/  FADD R21, RZ, -R21 ;  /* 0x80000015ff157221 */ /* 0x000fe20000000000 */
[C---:B------:R-:W-:Y:S01]  /*02a0*/  SEL R22, R20.reuse, RZ, P0 ;  /* 0x000000ff14167207 */ /* 0x040fe20000000000 */
[----:B------:R-:W-:Y:S01]  /*02b0*/  FADD R0, RZ, -R0 ;  /* 0x80000000ff007221 */ /* 0x000fe20000000000 */
[----:B------:R-:W-:-:S02]  /*02c0*/  SEL R20, R20, RZ, P2 ;  /* 0x000000ff14147207 */ /* 0x000fc40001000000 */
[C---:B------:R-:W-:Y:S01]  /*02d0*/  FSETP.NAN.AND P0, PT, R21.reuse, R21, PT ;  /* 0x000000151500720b */ /* 0x040fe20003f08000 */
[----:B------:R-:W-:Y:S01]  /*02e0*/  IMAD.U32 R22, R22, 0x10000, RZ ;  /* 0x0001000016167824 */ /* 0x000fe200078e00ff */
[----:B------:R-:W-:Y:S01]  /*02f0*/  FSETP.NAN.AND P1, PT, R0, R0, PT ;  /* 0x000000000000720b */ /* 0x000fe20003f28000 */
[----:B----4-:R-:W-:Y:S01]  /*0300*/  IMAD.U32 R25, R14, 0x10000, RZ ;  /* 0x000100000e197824 */ /* 0x010fe200078e00ff */
[----:B------:R-:W-:Y:S02]  /*0310*/  SHF.L.U32 R23, R20, 0x10, RZ ;  /* 0x0000001014177819 */ /* 0x000fe400000006ff */
[----:B------:R-:W-:Y:S01]  /*0320*/  FSETP.GT.AND P3, PT, R21, R22, PT ;  /* 0x000000161500720b */ /* 0x000fe20003f64000 */
[----:B-----5:R-:W-:Y:S01]  /*0330*/  FADD R4, R4, R25 ;  /* 0x0000001904047221 */ /* 0x020fe20000000000 */
[----:B------:R-:W-:Y:S02]  /*0340*/  FSETP.GT.AND P2, PT, R0, R23, PT ;  /* 0x000000170000720b */ /* 0x000fe40003f44000 */
[----:B------:R-:W-:-:S02]  /*0350*/  PRMT R14, R14, 0x7632, R14 ;  /* 0x000076320e0e7816 */ /* 0x000fc4000000000e */
[----:B------:R-:W-:Y:S02]  /*0360*/  I2FP.F32.S32 R27, R10 ;  /* 0x0000000a001b7245 */ /* 0x000fe40000201400 */
[----:B------:R-:W-:Y:S02]  /*0370*/  @!P0 FSEL R21, R21, R22, P3 ;  /* 0x0000001615158208 */ /* 0x000fe40001800000 */
[----:B------:R-:W-:Y:S02]  /*0380*/  @!P1 FSEL R0, R0, R23, P2 ;  /* 0x0000001700009208 */ /* 0x000fe40001000000 */
[----:B------:R-:W-:Y:S01]  /*0390*/  SHF.L.U32 R20, R14, 0x10, RZ ;  /* 0x000000100e147819 */ /* 0x000fe200000006ff */
[----:B------:R-:W-:Y:S01]  /*03a0*/  FMUL R14, R21, 0.0078740157186985015869 ;  /* 0x3c010204150e7820 */ /* 0x000fe20000400000 */
[C---:B------:R-:W-:Y:S01]  /*03b0*/  PRMT R22, R15.reuse, 0x7632, R22 ;  /* 0x000076320f167816 */ /* 0x040fe20000000016 */
[----:B------:R-:W-:Y:S01]  /*03c0*/  FMUL R0, R0, 0.0078740157186985015869 ;  /* 0x3c01020400007820 */ /* 0x000fe20000400000 */
[----:B------:R-:W-:Y:S01]  /*03d0*/  IMAD.U32 R15, R15, 0x10000, RZ ;  /* 0x000100000f0f7824 */ /* 0x000fe200078e00ff */
[----:B------:R-:W-:Y:S01]  /*03e0*/  I2FP.F32.S32 R21, R8 ;  /* 0x0000000800157245 */ /* 0x000fe20000201400 */
[----:B------:R-:W-:Y:S01]  /*03f0*/  FADD R5, R5, R20 ;  /* 0x0000001405057221 */ /* 0x000fe20000000000 */
[----:B------:R-:W-:Y:S01]  /*0400*/  FSETP.GT.AND P0, PT, R14, 9.9999997473787516356e-06, PT ;  /* 0x3727c5ac0e00780b */ /* 0x000fe20003f04000 */
[----:B------:R-:W-:Y:S01]  /*0410*/  FADD R6, R6, R15 ;  /* 0x0000000f06067221 */ /* 0x000fe20000000000 */
[----:B------:R-:W-:Y:S01]  /*0420*/  FSETP.GT.AND P1, PT, R0, 9.9999997473787516356e-06, PT ;  /* 0x3727c5ac0000780b */ /* 0x000fe20003f24000 */
[----:B------:R-:W-:Y:S01]  /*0430*/  IMAD.U32 R22, R22, 0x10000, RZ ;  /* 0x0001000016167824 */ /* 0x000fe200078e00ff */
[----:B------:R-:W-:-:S02]  /*0440*/  FSETP.NAN.AND P2, PT, R14, R14, PT ;  /* 0x0000000e0e00720b */ /* 0x000fc40003f48000 */
[----:B------:R-:W-:Y:S01]  /*0450*/  FSETP.NAN.AND P3, PT, R0, R0, PT ;  /* 0x000000000000720b */ /* 0x000fe20003f68000 */
[----:B------:R-:W-:Y:S01]  /*0460*/  FADD R7, R7, R22 ;  /* 0x0000001607077221 */ /* 0x000fe20000000000 */
[----:B------:R-:W-:Y:S02]  /*0470*/  SHF.L.U32 R10, R3, 0x10, RZ ;  /* 0x00000010030a7819 */ /* 0x000fe400000006ff */
[----:B------:R-:W-:Y:S01]  /*0480*/  I2FP.F32.S32 R15, R9 ;  /* 0x00000009000f7245 */ /* 0x000fe20000201400 */
[----:B------:R-:W-:Y:S01]  /*0490*/  IMAD.U32 R9, R12, 0x10000, RZ ;  /* 0x000100000c097824 */ /* 0x000fe200078e00ff */
[C---:B------:R-:W-:Y:S01]  /*04a0*/  PRMT R8, R2.reuse, 0x7632, R8 ;  /* 0x0000763202087816 */ /* 0x040fe20000000008 */
[----:B------:R-:W-:Y:S01]  /*04b0*/  IMAD.U32 R2, R2, 0x10000, RZ ;  /* 0x0001000002027824 */ /* 0x000fe200078e00ff */
[----:B------:R-:W-:Y:S02]  /*04c0*/  @!P0 FSEL R14, R14, 9.9999997473787516356e-06, P2 ;  /* 0x3727c5ac0e0e8808 */ /* 0x000fe40001000000 */
[----:B------:R-:W-:Y:S01]  /*04d0*/  PRMT R3, R12, 0x7632, R3 ;  /* 0x000076320c037816 */ /* 0x000fe20000000003 */
[----:B------:R-:W-:Y:S01]  /*04e0*/  IMAD.U32 R8, R8, 0x10000, RZ ;  /* 0x0001000008087824 */ /* 0x000fe200078e00ff */
[----:B------:R-:W-:Y:S01]  /*04f0*/  @!P1 FSEL R0, R0, 9.9999997473787516356e-06, P3 ;  /* 0x3727c5ac00009808 */ /* 0x000fe20001800000 */
[----:B------:R-:W-:Y:S01]  /*0500*/  FMUL R21, R21, R14 ;  /* 0x0000000e15157220 */ /* 0x000fe20000400000 */
[----:B------:R-:W-:Y:S01]  /*0510*/  I2FP.F32.S32 R25, R11 ;  /* 0x0000000b00197245 */ /* 0x000fe20000201400 */
[----:B------:R-:W-:Y:S01]  /*0520*/  FMUL R27, R14, R27 ;  /* 0x0000001b0e1b7220 */ /* 0x000fe20000400000 */
[----:B------:R-:W-:Y:S01]  /*0530*/  SHF.L.U32 R23, R13, 0x10, RZ ;  /* 0x000000100d177819 */ /* 0x000fe200000006ff */
[----:B------:R-:W-:Y:S01]  /*0540*/  FMUL R15, R15, R0 ;  /* 0x000000000f0f7220 */ /* 0x000fe20000400000 */
[C---:B------:R-:W-:Y:S01]  /*0550*/  SHF.L.U32 R11, R3.reuse, 0x10, RZ ;  /* 0x00000010030b7819 */ /* 0x040fe200000006ff */
[----:B------:R-:W-:Y:S01]  /*0560*/  FMUL R25, R0, R25 ;  /* 0x0000001900197220 */ /* 0x000fe20000400000 */
[----:B------:R-:W-:Y:S01]  /*0570*/  PRMT R3, R3, 0x7632, R3 ;  /* 0x0000763203037816 */ /* 0x000fe20000000003 */
[----:B------:R-:W-:Y:S01]  /*0580*/  FFMA R2, R2, R21, R9 ;  /* 0x0000001502027223 */ /* 0x000fe20000000009 */
[----:B------:R-:W-:Y:S01]  /*0590*/  PRMT R13, R13, 0x7632, R13 ;  /* 0x000076320d0d7816 */ /* 0x000fe2000000000d */
[----:B------:R-:W-:Y:S01]  /*05a0*/  FFMA R8, R8, R15, R11 ;  /* 0x0000000f08087223 */ /* 0x000fe2000000000b */
[----:B------:R-:W-:Y:S01]  /*05b0*/  PRMT R0, R18, 0x7632, R0 ;  /* 0x0000763212007816 */ /* 0x000fe20000000000 */
[----:B------:R-:W-:Y:S01]  /*05c0*/  IMAD.U32 R11, R3, 0x10000, RZ ;  /* 0x00010000030b7824 */ /* 0x000fe200078e00ff */
[----:B------:R-:W-:Y:S01]  /*05d0*/  PRMT R9, R19, 0x7632, R9 ;  /* 0x0000763213097816 */ /* 0x000fe20000000009 */
[----:B------:R-:W-:Y:S01]  /*05e0*/  FFMA R23, R10, R27, R23 ;  /* 0x0000001b0a177223 */ /* 0x000fe20000000017 */
[----:B------:R-:W-:Y:S01]  /*05f0*/  SHF.L.U32 R12, R13, 0x10, RZ ;  /* 0x000000100d0c7819 */ /* 0x000fe200000006ff */
[----:B------:R-:W-:Y:S01]  /*0600*/  IMAD.U32 R3, R18, 0x10000, RZ ;  /* 0x0001000012037824 */ /* 0x000fe200078e00ff */
[----:B------:R-:W-:Y:S01]  /*0610*/  SHF.L.U32 R0, R0, 0x10, RZ ;  /* 0x0000001000007819 */ /* 0x000fe200000006ff */
[----:B------:R-:W-:Y:S01]  /*0620*/  IMAD.U32 R19, R19, 0x10000, RZ ;  /* 0x0001000013137824 */ /* 0x000fe200078e00ff */
[----:B------:R-:W-:Y:S01]  /*0630*/  SHF.L.U32 R10, R9, 0x10, RZ ;  /* 0x00000010090a7819 */ /* 0x000fe200000006ff */
[----:B------:R-:W-:Y:S01]  /*0640*/  FFMA R11, R11, R25, R12 ;  /* 0x000000190b0b7223 */ /* 0x000fe2000000000c */
[----:B------:R-:W-:Y:S01]  /*0650*/  FFMA R2, R4, R2, R3 ;  /* 0x0000000204027223 */ /* 0x000fe20000000003 */
[----:B------:R-:W-:Y:S01]  /*0660*/  FFMA R5, R5, R8, R0 ;  /* 0x0000000805057223 */ /* 0x000fe20000000000 */
[----:B------:R-:W-:Y:S01]  /*0670*/  FFMA R3, R6, R23, R19 ;  /* 0x0000001706037223 */ /* 0x000fe20000000013 */
[----:B------:R-:W-:-:S03]  /*0680*/  FFMA R10, R7, R11, R10 ;  /* 0x0000000b070a7223 */ /* 0x000fc6000000000a */
[----:B------:R-:W-:Y:S02]  /*0690*/  F2FP.BF16.PACK_AB R2, R5, R2 ;  /* 0x000000020502723e */ /* 0x000fe400000010ff */
[----:B------:R-:W-:-:S05]  /*06a0*/  F2FP.BF16.PACK_AB R3, R10, R3 ;  /* 0x000000030a03723e */ /* 0x000fca00000010ff */
[----:B------:R-:W-:Y:S01]  /*06b0*/  STG.E.64 [R16.64], R2 ;  /* 0x0000000210007986 */ /* 0x000fe2000c101b04 */
[----:B------:R-:W-:Y:S05]  /*06c0*/  EXIT ;  /* 0x000000000000794d */ /* 0x000fea0003800000 */
.L_x_0:
[----:B------:R-:W-:-:S00]  /*06d0*/  BRA `(.L_x_0) ;  /* 0xfffffff000007947 */ /* 0x000fc0000383ffff */
[----:B------:R-:W-:-:S00]  /*06e0*/  NOP ;  /* 0x0000000000007918 */ /* 0x000fc00000000000 */
        /* <DEDUP_REMOVED lines=9> */
.L_x_1:
